	.headerflags	@"EF_CUDA_TEXMODE_UNIFIED EF_CUDA_64BIT_ADDRESS EF_CUDA_ACCELERATORS EF_CUDA_SM90 EF_CUDA_VIRTUAL_SM(EF_CUDA_SM90)"
	.elftype	@"ET_EXEC"


//--------------------- .nv.info                  --------------------------
	.section	.nv.info,"",@"SHT_CUDA_INFO"
	.align	4


	//----- nvinfo : EIATTR_REGCOUNT
	.align		4
        /*0000*/ 	.byte	0x04, 0x2f
        /*0002*/ 	.short	(.L_1 - .L_0)
	.align		4
.L_0:
        /*0004*/ 	.word	index@(triton_poi_fused__safe_softmax_4)
        /*0008*/ 	.word	0x0000001a


	//----- nvinfo : EIATTR_MIN_STACK_SIZE
	.align		4
.L_1:
        /*000c*/ 	.byte	0x04, 0x12
        /*000e*/ 	.short	(.L_3 - .L_2)
	.align		4
.L_2:
        /*0010*/ 	.word	index@(triton_poi_fused__safe_softmax_4)
        /*0014*/ 	.word	0x00000000


	//----- nvinfo : EIATTR_FRAME_SIZE
	.align		4
.L_3:
        /*0018*/ 	.byte	0x04, 0x11
        /*001a*/ 	.short	(.L_5 - .L_4)
	.align		4
.L_4:
        /*001c*/ 	.word	index@(triton_poi_fused__safe_softmax_4)
        /*0020*/ 	.word	0x00000000


	//----- nvinfo : EIATTR_MIN_STACK_SIZE
	.align		4
.L_5:
        /*0024*/ 	.byte	0x04, 0x12
        /*0026*/ 	.short	(.L_7 - .L_6)
	.align		4
.L_6:
        /*0028*/ 	.word	index@(triton_poi_fused__safe_softmax_4)
        /*002c*/ 	.word	0x00000000
.L_7:


//--------------------- .nv.info.triton_poi_fused__safe_softmax_4 --------------------------
	.section	.nv.info.triton_poi_fused__safe_softmax_4,"",@"SHT_CUDA_INFO"
	.sectionflags	@""
	.align	4


	//----- nvinfo : EIATTR_CUDA_API_VERSION
	.align		4
        /*0000*/ 	.byte	0x04, 0x37
        /*0002*/ 	.short	(.L_9 - .L_8)
.L_8:
        /*0004*/ 	.word	0x0000007c


	//----- nvinfo : EIATTR_KPARAM_INFO
	.align		4
.L_9:
        /*0008*/ 	.byte	0x04, 0x17
        /*000a*/ 	.short	(.L_11 - .L_10)
.L_10:
        /*000c*/ 	.word	0x00000000
        /*0010*/ 	.short	0x0003
        /*0012*/ 	.short	0x0018
        /*0014*/ 	.byte	0x00, 0xf0, 0x11, 0x00


	//----- nvinfo : EIATTR_KPARAM_INFO
	.align		4
.L_11:
        /*0018*/ 	.byte	0x04, 0x17
        /*001a*/ 	.short	(.L_13 - .L_12)
.L_12:
        /*001c*/ 	.word	0x00000000
        /*0020*/ 	.short	0x0002
        /*0022*/ 	.short	0x0010
        /*0024*/ 	.byte	0x00, 0xf4, 0x21, 0x00


	//----- nvinfo : EIATTR_KPARAM_INFO
	.align		4
.L_13:
        /*0028*/ 	.byte	0x04, 0x17
        /*002a*/ 	.short	(.L_15 - .L_14)
.L_14:
        /*002c*/ 	.word	0x00000000
        /*0030*/ 	.short	0x0001
        /*0032*/ 	.short	0x0008
        /*0034*/ 	.byte	0x00, 0xf4, 0x21, 0x00


	//----- nvinfo : EIATTR_KPARAM_INFO
	.align		4
.L_15:
        /*0038*/ 	.byte	0x04, 0x17
        /*003a*/ 	.short	(.L_17 - .L_16)
.L_16:
        /*003c*/ 	.word	0x00000000
        /*0040*/ 	.short	0x0000
        /*0042*/ 	.short	0x0000
        /*0044*/ 	.byte	0x00, 0xf4, 0x21, 0x00


	//----- nvinfo : EIATTR_SPARSE_MMA_MASK
	.align		4
.L_17:
        /*0048*/ 	.byte	0x03, 0x50
        /*004a*/ 	.short	0x0000


	//----- nvinfo : EIATTR_MAXREG_COUNT
	.align		4
        /*004c*/ 	.byte	0x03, 0x1b
        /*004e*/ 	.short	0x00ff


	//----- nvinfo : EIATTR_EXIT_INSTR_OFFSETS
	.align		4
        /*0050*/ 	.byte	0x04, 0x1c
        /*0052*/ 	.short	(.L_19 - .L_18)


	//   ....[0]....
.L_18:
        /*0054*/ 	.word	0x000005e0


	//   ....[1]....
        /*0058*/ 	.word	0x00000600


	//----- nvinfo : EIATTR_REQNTID
	.align		4
.L_19:
        /*005c*/ 	.byte	0x04, 0x10
        /*005e*/ 	.short	(.L_21 - .L_20)
.L_20:
        /*0060*/ 	.word	0x00000080
        /*0064*/ 	.word	0x00000001
        /*0068*/ 	.word	0x00000001


	//----- nvinfo : EIATTR_CBANK_PARAM_SIZE
	.align		4
.L_21:
        /*006c*/ 	.byte	0x03, 0x19
        /*006e*/ 	.short	0x001c


	//----- nvinfo : EIATTR_PARAM_CBANK
	.align		4
        /*0070*/ 	.byte	0x04, 0x0a
        /*0072*/ 	.short	(.L_23 - .L_22)
	.align		4
.L_22:
        /*0074*/ 	.word	index@(.nv.constant0.triton_poi_fused__safe_softmax_4)
        /*0078*/ 	.short	0x0210
        /*007a*/ 	.short	0x001c


	//----- nvinfo : EIATTR_SW_WAR
	.align		4
.L_23:
        /*007c*/ 	.byte	0x04, 0x36
        /*007e*/ 	.short	(.L_25 - .L_24)
.L_24:
        /*0080*/ 	.word	0x00000008
.L_25:


//--------------------- .nv.callgraph             --------------------------
	.section	.nv.callgraph,"",@"SHT_CUDA_CALLGRAPH"
	.align	4
	.sectionentsize	8
	.align		4
        /*0000*/ 	.word	0x00000000
	.align		4
        /*0004*/ 	.word	0xffffffff
	.align		4
        /*0008*/ 	.word	0x00000000
	.align		4
        /*000c*/ 	.word	0xfffffffe
	.align		4
        /*0010*/ 	.word	0x00000000
	.align		4
        /*0014*/ 	.word	0xfffffffd
	.align		4
        /*0018*/ 	.word	0x00000000
	.align		4
        /*001c*/ 	.word	0xfffffffc


//--------------------- .text.triton_poi_fused__safe_softmax_4 --------------------------
	.section	.text.triton_poi_fused__safe_softmax_4,"ax",@progbits
	.align	128
        .global         triton_poi_fused__safe_softmax_4
        .type           triton_poi_fused__safe_softmax_4,@function
        .size           triton_poi_fused__safe_softmax_4,(.L_x_1 - triton_poi_fused__safe_softmax_4)
        .other          triton_poi_fused__safe_softmax_4,@"STO_CUDA_ENTRY STV_DEFAULT"
triton_poi_fused__safe_softmax_4:
.text.triton_poi_fused__safe_softmax_4:
[----:B------:R-:W0:Y:S01]  /*0000*/  LDC R1, c[0x0][0x28] ;  /* 0x00000a00ff017b82 */ /* 0x000e220000000800 */
[----:B------:R-:W1:Y:S07]  /*0010*/  S2R R0, SR_TID.X ;  /* 0x0000000000007919 */ /* 0x000e6e0000002100 */
[----:B------:R-:W2:Y:S01]  /*0020*/  LDC.64 R2, c[0x0][0x218] ;  /* 0x00008600ff027b82 */ /* 0x000ea20000000a00 */
[----:B------:R-:W-:Y:S01]  /*0030*/  CS2R R10, SRZ ;  /* 0x00000000000a7805 */ /* 0x000fe2000001ff00 */
[----:B------:R-:W3:Y:S06]  /*0040*/  S2R R9, SR_CTAID.X ;  /* 0x0000000000097919 */ /* 0x000eec0000002500 */
[----:B------:R-:W4:Y:S01]  /*0050*/  LDC.64 R6, c[0x0][0x210] ;  /* 0x00008400ff067b82 */ /* 0x000f220000000a00 */
[----:B------:R-:W-:Y:S01]  /*0060*/  ULDC.64 UR4, c[0x0][0x208] ;  /* 0x0000820000047ab9 */ /* 0x000fe20000000a00 */
[----:B------:R-:W-:-:S02]  /*0070*/  IMAD.MOV.U32 R8, RZ, RZ, RZ ;  /* 0x000000ffff087224 */ /* 0x000fc400078e00ff */
[----:B-1----:R-:W-:Y:S01]  /*0080*/  IMAD.SHL.U32 R0, R0, 0x2, RZ ;  /* 0x0000000200007824 */ /* 0x002fe200078e00ff */
[----:B---3--:R-:W-:-:S04]  /*0090*/  SHF.R.S32.HI R4, RZ, 0x17, R9 ;  /* 0x00000017ff047819 */ /* 0x008fc80000011409 */
[----:B------:R-:W-:Y:S02]  /*00a0*/  LOP3.LUT R0, R0, 0xfe, RZ, 0xc0, !PT ;  /* 0x000000fe00007812 */ /* 0x000fe400078ec0ff */
[----:B------:R-:W-:-:S03]  /*00b0*/  SGXT R4, R4, 0x1 ;  /* 0x000000010404781a */ /* 0x000fc60000000200 */
[----:B------:R-:W-:Y:S01]  /*00c0*/  IMAD R9, R9, 0x100, R0 ;  /* 0x0000010009097824 */ /* 0x000fe200078e0200 */
[----:B------:R-:W-:Y:S01]  /*00d0*/  CS2R R12, SRZ ;  /* 0x00000000000c7805 */ /* 0x000fe2000001ff00 */
[----:B------:R-:W-:-:S03]  /*00e0*/  IMAD.MOV.U32 R0, RZ, RZ, RZ ;  /* 0x000000ffff007224 */ /* 0x000fc600078e00ff */
[----:B------:R-:W-:Y:S02]  /*00f0*/  LEA.HI R4, R4, R9, RZ, 0x2 ;  /* 0x0000000904047211 */ /* 0x000fe400078f10ff */
[----:B------:R-:W-:Y:S02]  /*0100*/  ISETP.GE.AND P0, PT, R9, 0x100, PT ;  /* 0x000001000900780c */ /* 0x000fe40003f06270 */
[----:B------:R-:W-:Y:S02]  /*0110*/  LOP3.LUT R17, R4, 0xfffffffc, RZ, 0xc0, !PT ;  /* 0xfffffffc04117812 */ /* 0x000fe400078ec0ff */
[----:B------:R-:W-:-:S03]  /*0120*/  CS2R R14, SRZ ;  /* 0x00000000000e7805 */ /* 0x000fc6000001ff00 */
[----:B--2---:R-:W-:-:S06]  /*0130*/  IMAD.WIDE R4, R17, 0x4, R2 ;  /* 0x0000000411047825 */ /* 0x004fcc00078e0202 */
[----:B------:R-:W2:Y:S04]  /*0140*/  @!P0 LDG.E.EL R10, desc[UR4][R4.64] ;  /* 0x00000004040a8981 */ /* 0x000ea8000c2e1900 */
[----:B------:R-:W2:Y:S04]  /*0150*/  @!P0 LDG.E.EL R13, desc[UR4][R4.64+0x4] ;  /* 0x00000404040d8981 */ /* 0x000ea8000c2e1900 */
[----:B------:R-:W3:Y:S04]  /*0160*/  @!P0 LDG.E.EL R0, desc[UR4][R4.64] ;  /* 0x0000000404008981 */ /* 0x000ee8000c2e1900 */
[----:B------:R-:W3:Y:S01]  /*0170*/  @!P0 LDG.E.EL R11, desc[UR4][R4.64+0x4] ;  /* 0x00000404040b8981 */ /* 0x000ee2000c2e1900 */
[----:B------:R-:W-:-:S03]  /*0180*/  CS2R R20, SRZ ;  /* 0x0000000000147805 */ /* 0x000fc6000001ff00 */
[----:B------:R-:W5:Y:S01]  /*0190*/  @!P0 LDG.E.EL R14, desc[UR4][R4.64+0x8] ;  /* 0x00000804040e8981 */ /* 0x000f62000c2e1900 */
[----:B----4-:R-:W-:-:S03]  /*01a0*/  IMAD.WIDE R6, R17, 0x4, R6 ;  /* 0x0000000411067825 */ /* 0x010fc600078e0206 */
[----:B------:R-:W4:Y:S04]  /*01b0*/  @!P0 LDG.E.EL R8, desc[UR4][R4.64+0x8] ;  /* 0x0000080404088981 */ /* 0x000f28000c2e1900 */
[----:B------:R-:W4:Y:S04]  /*01c0*/  @!P0 LDG.E.EL R15, desc[UR4][R4.64+0xc] ;  /* 0x00000c04040f8981 */ /* 0x000f28000c2e1900 */
[----:B------:R1:W4:Y:S01]  /*01d0*/  @!P0 LDG.E.EL R12, desc[UR4][R4.64+0xc] ;  /* 0x00000c04040c8981 */ /* 0x000322000c2e1900 */
[----:B------:R-:W-:-:S03]  /*01e0*/  CS2R R22, SRZ ;  /* 0x0000000000167805 */ /* 0x000fc6000001ff00 */
[----:B------:R-:W4:Y:S04]  /*01f0*/  @!P0 LDG.E.EL R21, desc[UR4][R6.64+0x8] ;  /* 0x0000080406158981 */ /* 0x000f28000c2e1900 */
[----:B------:R-:W4:Y:S01]  /*0200*/  @!P0 LDG.E.EL R23, desc[UR4][R6.64+0xc] ;  /* 0x00000c0406178981 */ /* 0x000f22000c2e1900 */
[----:B------:R-:W-:-:S03]  /*0210*/  CS2R R18, SRZ ;  /* 0x0000000000127805 */ /* 0x000fc6000001ff00 */
[----:B------:R-:W4:Y:S04]  /*0220*/  @!P0 LDG.E.EL R22, desc[UR4][R6.64] ;  /* 0x0000000406168981 */ /* 0x000f28000c2e1900 */
[----:B------:R-:W4:Y:S04]  /*0230*/  @!P0 LDG.E.EL R20, desc[UR4][R6.64+0x4] ;  /* 0x0000040406148981 */ /* 0x000f28000c2e1900 */
[----:B------:R-:W4:Y:S04]  /*0240*/  @!P0 LDG.E.EL R19, desc[UR4][R6.64] ;  /* 0x0000000406138981 */ /* 0x000f28000c2e1900 */
[----:B------:R-:W4:Y:S01]  /*0250*/  @!P0 LDG.E.EL R18, desc[UR4][R6.64+0x4] ;  /* 0x0000040406128981 */ /* 0x000f22000c2e1900 */
[----:B------:R-:W-:-:S02]  /*0260*/  CS2R R16, SRZ ;  /* 0x0000000000107805 */ /* 0x000fc4000001ff00 */
[----:B-1----:R-:W-:Y:S01]  /*0270*/  CS2R R4, SRZ ;  /* 0x0000000000047805 */ /* 0x002fe2000001ff00 */
[----:B------:R-:W-:-:S03]  /*0280*/  IMAD.WIDE R2, R9, 0x4, R2 ;  /* 0x0000000409027825 */ /* 0x000fc600078e0202 */
[----:B------:R-:W4:Y:S04]  /*0290*/  @!P0 LDG.E.EL R17, desc[UR4][R6.64+0x8] ;  /* 0x0000080406118981 */ /* 0x000f28000c2e1900 */
[----:B------:R-:W4:Y:S04]  /*02a0*/  @!P0 LDG.E.EL R16, desc[UR4][R6.64+0xc] ;  /* 0x00000c0406108981 */ /* 0x000f28000c2e1900 */
[----:B------:R1:W4:Y:S02]  /*02b0*/  @!P0 LDG.E.64 R4, desc[UR4][R2.64] ;  /* 0x0000000402048981 */ /* 0x000324000c1e1b00 */
[----:B-1----:R-:W1:Y:S02]  /*02c0*/  LDC.64 R2, c[0x0][0x220] ;  /* 0x00008800ff027b82 */ /* 0x002e640000000a00 */
[----:B-1----:R-:W-:-:S04]  /*02d0*/  IMAD.WIDE R2, R9, 0x4, R2 ;  /* 0x0000000409027825 */ /* 0x002fc800078e0202 */
[----:B--2---:R-:W-:Y:S01]  /*02e0*/  FADD R13, R13, R10 ;  /* 0x0000000a0d0d7221 */ /* 0x004fe20000000000 */
[----:B---3--:R-:W-:-:S03]  /*02f0*/  FADD R11, R11, R0 ;  /* 0x000000000b0b7221 */ /* 0x008fc60000000000 */
[----:B-----5:R-:W-:Y:S01]  /*0300*/  FADD R14, R13, R14 ;  /* 0x0000000e0d0e7221 */ /* 0x020fe20000000000 */
[----:B----4-:R-:W-:-:S03]  /*0310*/  FADD R11, R11, R8 ;  /* 0x000000080b0b7221 */ /* 0x010fc60000000000 */
[----:B------:R-:W-:Y:S01]  /*0320*/  FADD R14, R14, R15 ;  /* 0x0000000f0e0e7221 */ /* 0x000fe20000000000 */
[----:B------:R-:W-:-:S04]  /*0330*/  FADD R12, R11, R12 ;  /* 0x0000000c0b0c7221 */ /* 0x000fc80000000000 */
[----:B------:R-:W-:Y:S02]  /*0340*/  FSETP.GT.AND P2, PT, |R14|, 8.50705917302346158658e+37, PT ;  /* 0x7e8000000e00780b */ /* 0x000fe40003f44200 */
[----:B------:R-:W-:Y:S02]  /*0350*/  FSETP.NEU.AND P4, PT, R21, -INF , PT ;  /* 0xff8000001500780b */ /* 0x000fe40003f8d000 */
[----:B------:R-:W-:Y:S02]  /*0360*/  FSETP.GT.AND P3, PT, |R12|, 8.50705917302346158658e+37, PT ;  /* 0x7e8000000c00780b */ /* 0x000fe40003f64200 */
[----:B------:R-:W-:Y:S02]  /*0370*/  SEL R0, RZ, 0x4, !P4 ;  /* 0x00000004ff007807 */ /* 0x000fe40006000000 */
[----:B------:R-:W-:Y:S02]  /*0380*/  FSETP.GEU.AND P4, PT, |R14|, 1.175494350822287508e-38, PT ;  /* 0x008000000e00780b */ /* 0x000fe40003f8e200 */
[----:B------:R-:W-:-:S02]  /*0390*/  FSETP.GEU.AND P1, PT, |R12|, 1.175494350822287508e-38, PT ;  /* 0x008000000c00780b */ /* 0x000fc40003f2e200 */
[----:B------:R-:W-:Y:S01]  /*03a0*/  FSETP.NEU.AND P5, PT, R23, -INF , PT ;  /* 0xff8000001700780b */ /* 0x000fe20003fad000 */
[----:B------:R-:W-:Y:S01]  /*03b0*/  @P2 FMUL R14, R14, 0.25 ;  /* 0x3e8000000e0e2820 */ /* 0x000fe20000400000 */
[----:B------:R-:W-:Y:S02]  /*03c0*/  FSETP.NEU.AND P6, PT, R22, -INF , PT ;  /* 0xff8000001600780b */ /* 0x000fe40003fcd000 */
[----:B0-----:R-:W-:Y:S02]  /*03d0*/  SEL R7, RZ, 0x7fff8, !P5 ;  /* 0x0007fff8ff077807 */ /* 0x001fe40006800000 */
[----:B------:R-:W-:Y:S01]  /*03e0*/  FSETP.NEU.AND P5, PT, R20, -INF , PT ;  /* 0xff8000001400780b */ /* 0x000fe20003fad000 */
[----:B------:R-:W-:Y:S01]  /*03f0*/  @P3 FMUL R12, R12, 0.25 ;  /* 0x3e8000000c0c3820 */ /* 0x000fe20000400000 */
[----:B------:R-:W-:Y:S01]  /*0400*/  SEL R6, RZ, 0x1, !P6 ;  /* 0x00000001ff067807 */ /* 0x000fe20007000000 */
[----:B------:R-:W-:Y:S01]  /*0410*/  @!P4 FMUL R14, R14, 16777216 ;  /* 0x4b8000000e0ec820 */ /* 0x000fe20000400000 */
[----:B------:R-:W-:-:S02]  /*0420*/  SEL R11, RZ, 0x1fffe, !P5 ;  /* 0x0001fffeff0b7807 */ /* 0x000fc40006800000 */
[----:B------:R-:W-:Y:S02]  /*0430*/  FSETP.NEU.AND P6, PT, R19, -INF , PT ;  /* 0xff8000001300780b */ /* 0x000fe40003fcd000 */
[----:B------:R-:W-:Y:S01]  /*0440*/  FSETP.NEU.AND P5, PT, R18, -INF , PT ;  /* 0xff8000001200780b */ /* 0x000fe20003fad000 */
[----:B------:R-:W-:Y:S01]  /*0450*/  @!P1 FMUL R12, R12, 16777216 ;  /* 0x4b8000000c0c9820 */ /* 0x000fe20000400000 */
[----:B------:R-:W-:Y:S02]  /*0460*/  SEL R8, RZ, 0x1, !P6 ;  /* 0x00000001ff087807 */ /* 0x000fe40007000000 */
[----:B------:R-:W-:Y:S01]  /*0470*/  SEL R13, RZ, 0x1fffe, !P5 ;  /* 0x0001fffeff0d7807 */ /* 0x000fe20006800000 */
[----:B------:R-:W0:Y:S01]  /*0480*/  MUFU.RCP R15, R12 ;  /* 0x0000000c000f7308 */ /* 0x000e220000001000 */
[----:B------:R-:W-:Y:S01]  /*0490*/  IMAD.IADD R6, R6, 0x1, R11 ;  /* 0x0000000106067824 */ /* 0x000fe200078e020b */
[----:B------:R-:W-:Y:S02]  /*04a0*/  FSETP.NEU.AND P6, PT, R17, -INF , PT ;  /* 0xff8000001100780b */ /* 0x000fe40003fcd000 */
[----:B------:R-:W-:-:S04]  /*04b0*/  IMAD.IADD R13, R8, 0x1, R13 ;  /* 0x00000001080d7824 */ /* 0x000fc800078e020d */
[----:B------:R-:W1:Y:S01]  /*04c0*/  MUFU.RCP R14, R14 ;  /* 0x0000000e000e7308 */ /* 0x000e620000001000 */
[----:B------:R-:W-:Y:S01]  /*04d0*/  FSETP.NEU.AND P5, PT, R16, -INF , PT ;  /* 0xff8000001000780b */ /* 0x000fe20003fad000 */
[----:B------:R-:W-:Y:S01]  /*04e0*/  @P3 FMUL R4, R4, 0.25 ;  /* 0x3e80000004043820 */ /* 0x000fe20000400000 */
[----:B------:R-:W-:Y:S01]  /*04f0*/  @P2 FMUL R5, R5, 0.25 ;  /* 0x3e80000005052820 */ /* 0x000fe20000400000 */
[----:B------:R-:W-:Y:S02]  /*0500*/  SEL R8, RZ, 0x4, !P6 ;  /* 0x00000004ff087807 */ /* 0x000fe40007000000 */
[----:B------:R-:W-:Y:S02]  /*0510*/  SEL R11, RZ, 0x7fff8, !P5 ;  /* 0x0007fff8ff0b7807 */ /* 0x000fe40006800000 */
[----:B------:R-:W-:Y:S02]  /*0520*/  LOP3.LUT R6, R6, 0x3, RZ, 0xc0, !PT ;  /* 0x0000000306067812 */ /* 0x000fe400078ec0ff */
[----:B------:R-:W-:Y:S01]  /*0530*/  LOP3.LUT R13, R13, 0x3, RZ, 0xc0, !PT ;  /* 0x000000030d0d7812 */ /* 0x000fe200078ec0ff */
[----:B------:R-:W-:Y:S01]  /*0540*/  @!P1 FMUL R4, R4, 16777216 ;  /* 0x4b80000004049820 */ /* 0x000fe20000400000 */
[----:B------:R-:W-:Y:S01]  /*0550*/  @!P4 FMUL R5, R5, 16777216 ;  /* 0x4b8000000505c820 */ /* 0x000fe20000400000 */
[----:B------:R-:W-:-:S02]  /*0560*/  IADD3 R0, R6, R7, R0 ;  /* 0x0000000706007210 */ /* 0x000fc40007ffe000 */
[----:B------:R-:W-:Y:S01]  /*0570*/  IADD3 R8, R13, R11, R8 ;  /* 0x0000000b0d087210 */ /* 0x000fe20007ffe008 */
[----:B0-----:R-:W-:Y:S01]  /*0580*/  FMUL R15, R15, R4 ;  /* 0x000000040f0f7220 */ /* 0x001fe20000400000 */
[----:B-1----:R-:W-:Y:S01]  /*0590*/  FMUL R14, R14, R5 ;  /* 0x000000050e0e7220 */ /* 0x002fe20000400000 */
[----:B------:R-:W-:Y:S02]  /*05a0*/  LOP3.LUT P1, RZ, R0, 0xf, RZ, 0xc0, !PT ;  /* 0x0000000f00ff7812 */ /* 0x000fe4000782c0ff */
[----:B------:R-:W-:Y:S02]  /*05b0*/  LOP3.LUT P2, RZ, R8, 0xf, RZ, 0xc0, !PT ;  /* 0x0000000f08ff7812 */ /* 0x000fe4000784c0ff */
[----:B------:R-:W-:Y:S02]  /*05c0*/  SEL R4, R15, RZ, P1 ;  /* 0x000000ff0f047207 */ /* 0x000fe40000800000 */
[----:B------:R-:W-:Y:S01]  /*05d0*/  SEL R5, R14, RZ, P2 ;  /* 0x000000ff0e057207 */ /* 0x000fe20001000000 */
[----:B------:R-:W-:Y:S08]  /*05e0*/  @P0 EXIT ;  /* 0x000000000000094d */ /* 0x000ff00003800000 */
[----:B------:R-:W-:Y:S01]  /*05f0*/  STG.E.64 desc[UR4][R2.64], R4 ;  /* 0x0000000402007986 */ /* 0x000fe2000c101b04 */
[----:B------:R-:W-:Y:S05]  /*0600*/  EXIT ;  /* 0x000000000000794d */ /* 0x000fea0003800000 */
.L_x_0:
[----:B------:R-:W-:-:S00]  /*0610*/  BRA `(.L_x_0) ;  /* 0xfffffffc00fc7947 */ /* 0x000fc0000383ffff */
[----:B------:R-:W-:-:S00]  /*0620*/  NOP ;  /* 0x0000000000007918 */ /* 0x000fc00000000000 */
        /* <DEDUP_REMOVED lines=13> */
.L_x_1:


//--------------------- .nv.constant0.triton_poi_fused__safe_softmax_4 --------------------------
	.section	.nv.constant0.triton_poi_fused__safe_softmax_4,"a",@progbits
	.sectionflags	@""
	.align	4
.nv.constant0.triton_poi_fused__safe_softmax_4:
	.zero		556
